//
// Generated by NVIDIA NVVM Compiler
//
// Compiler Build ID: CL-36424714
// Cuda compilation tools, release 13.0, V13.0.88
// Based on NVVM 20.0.0
//

.version 9.0
.target sm_100
.address_size 64

	// .globl	_Z7stencilPfS_

.visible .entry _Z7stencilPfS_(
	.param .u64 .ptr .align 1 _Z7stencilPfS__param_0,
	.param .u64 .ptr .align 1 _Z7stencilPfS__param_1
)
{
	.reg .pred 	%p<2>;
	.reg .b32 	%r<6>;
	.reg .b32 	%f<7>;
	.reg .b64 	%rd<10>;

	ld.param.u64 	%rd1, [_Z7stencilPfS__param_0];
	ld.param.u64 	%rd2, [_Z7stencilPfS__param_1];
	mov.u32 	%r3, %ctaid.x;
	mov.u32 	%r4, %ntid.x;
	mov.u32 	%r5, %tid.x;
	mad.lo.s32 	%r1, %r3, %r4, %r5;
	add.s32 	%r2, %r1, -1;
	setp.gt.u32 	%p1, %r2, 1021;
	@%p1 bra 	$L__BB0_2;
	cvta.to.global.u64 	%rd3, %rd1;
	cvta.to.global.u64 	%rd4, %rd2;
	mul.wide.u32 	%rd5, %r2, 4;
	add.s64 	%rd6, %rd3, %rd5;
	ld.global.f32 	%f1, [%rd6];
	mul.f32 	%f2, %f1, 0f3EAAA64C;
	mul.wide.u32 	%rd7, %r1, 4;
	add.s64 	%rd8, %rd3, %rd7;
	ld.global.f32 	%f3, [%rd8];
	mul.f32 	%f4, %f2, %f3;
	ld.global.f32 	%f5, [%rd8+4];
	mul.f32 	%f6, %f4, %f5;
	add.s64 	%rd9, %rd4, %rd7;
	st.global.f32 	[%rd9], %f6;
$L__BB0_2:
	ret;

}


// ===== COMPILED SASS (sm_100) =====

	.target	sm_100

	.elftype	@"ET_EXEC"


//--------------------- .note.nv.tkinfo           --------------------------
	.section	.note.nv.tkinfo,"",@"SHT_NOTE"
	.sectionflags	@"SHF_NOTE_NV_TKINFO"
	.tkinfo
        /*0018*/ 	.word	0x00000002
        /*0030*/ 	.string	""
        /*0030*/ 	.string	"ptxas"
        /*0030*/ 	.string	"Cuda compilation tools, release 13.0, V13.0.88"
        /*0030*/ 	.string	"Build cuda_13.0.r13.0/compiler.36424714_0"
        /*0030*/ 	.string	"-arch sm_100 -m 64 "



//--------------------- .note.nv.cuinfo           --------------------------
	.section	.note.nv.cuinfo,"",@"SHT_NOTE"
	.sectionflags	@"SHF_NOTE_NV_CUINFO"
        /*0018*/ 	.short	0x0002
        /*001a*/ 	.short	0x0064
        /*001c*/ 	.short	0x0082
	.zero		2


//--------------------- .nv.info                  --------------------------
	.section	.nv.info,"",@"SHT_CUDA_INFO"
	.align	4


	//----- nvinfo : EIATTR_REGCOUNT
	.align		4
        /*0000*/ 	.byte	0x04, 0x2f
        /*0002*/ 	.short	(.L_1 - .L_0)
	.align		4
.L_0:
        /*0004*/ 	.word	index@(_Z7stencilPfS_)
        /*0008*/ 	.word	0x00000010


	//----- nvinfo : EIATTR_FRAME_SIZE
	.align		4
.L_1:
        /*000c*/ 	.byte	0x04, 0x11
        /*000e*/ 	.short	(.L_3 - .L_2)
	.align		4
.L_2:
        /*0010*/ 	.word	index@(_Z7stencilPfS_)
        /*0014*/ 	.word	0x00000000


	//----- nvinfo : EIATTR_MIN_STACK_SIZE
	.align		4
.L_3:
        /*0018*/ 	.byte	0x04, 0x12
        /*001a*/ 	.short	(.L_5 - .L_4)
	.align		4
.L_4:
        /*001c*/ 	.word	index@(_Z7stencilPfS_)
        /*0020*/ 	.word	0x00000000
.L_5:


//--------------------- .nv.compat                --------------------------
	.section	.nv.compat,"",@"SHT_CUDA_COMPAT_INFO"
	.align	4
        /*0000*/ 	.byte	0x02, 0x09, 0x00, 0x00, 0x02, 0x02, 0x01, 0x00, 0x02, 0x05, 0x05, 0x00, 0x03, 0x07, 0x01, 0x01
        /*0010*/ 	.byte	0x02, 0x03, 0x00, 0x00, 0x02, 0x06, 0x01, 0x00, 0x04, 0x0b, 0x08, 0x00, 0x09, 0x00, 0x00, 0x00
        /*0020*/ 	.byte	0x00, 0x00, 0x00, 0x00


//--------------------- .nv.info._Z7stencilPfS_   --------------------------
	.section	.nv.info._Z7stencilPfS_,"",@"SHT_CUDA_INFO"
	.sectionflags	@""
	.align	4


	//----- nvinfo : EIATTR_CUDA_API_VERSION
	.align		4
        /*0000*/ 	.byte	0x04, 0x37
        /*0002*/ 	.short	(.L_7 - .L_6)
.L_6:
        /*0004*/ 	.word	0x00000082


	//----- nvinfo : EIATTR_KPARAM_INFO
	.align		4
.L_7:
        /*0008*/ 	.byte	0x04, 0x17
        /*000a*/ 	.short	(.L_9 - .L_8)
.L_8:
        /*000c*/ 	.word	0x00000000
        /*0010*/ 	.short	0x0001
        /*0012*/ 	.short	0x0008
        /*0014*/ 	.byte	0x00, 0xf5, 0x21, 0x00


	//----- nvinfo : EIATTR_KPARAM_INFO
	.align		4
.L_9:
        /*0018*/ 	.byte	0x04, 0x17
        /*001a*/ 	.short	(.L_11 - .L_10)
.L_10:
        /*001c*/ 	.word	0x00000000
        /*0020*/ 	.short	0x0000
        /*0022*/ 	.short	0x0000
        /*0024*/ 	.byte	0x00, 0xf5, 0x21, 0x00


	//----- nvinfo : EIATTR_SPARSE_MMA_MASK
	.align		4
.L_11:
        /*0028*/ 	.byte	0x03, 0x50
        /*002a*/ 	.short	0x0000


	//----- nvinfo : EIATTR_MAXREG_COUNT
	.align		4
        /*002c*/ 	.byte	0x03, 0x1b
        /*002e*/ 	.short	0x00ff


	//----- nvinfo : EIATTR_MERCURY_ISA_VERSION
	.align		4
        /*0030*/ 	.byte	0x03, 0x5f
        /*0032*/ 	.short	0x0101


	//----- nvinfo : EIATTR_VRC_CTA_INIT_COUNT
	.align		4
        /*0034*/ 	.byte	0x02, 0x4a
	.zero		1
	.zero		1


	//----- nvinfo : EIATTR_EXIT_INSTR_OFFSETS
	.align		4
        /*0038*/ 	.byte	0x04, 0x1c
        /*003a*/ 	.short	(.L_13 - .L_12)


	//   ....[0]....
.L_12:
        /*003c*/ 	.word	0x00000070


	//   ....[1]....
        /*0040*/ 	.word	0x00000150


	//----- nvinfo : EIATTR_CBANK_PARAM_SIZE
	.align		4
.L_13:
        /*0044*/ 	.byte	0x03, 0x19
        /*0046*/ 	.short	0x0010


	//----- nvinfo : EIATTR_PARAM_CBANK
	.align		4
        /*0048*/ 	.byte	0x04, 0x0a
        /*004a*/ 	.short	(.L_15 - .L_14)
	.align		4
.L_14:
        /*004c*/ 	.word	index@(.nv.constant0._Z7stencilPfS_)
        /*0050*/ 	.short	0x0380
        /*0052*/ 	.short	0x0010


	//----- nvinfo : EIATTR_SW_WAR
	.align		4
.L_15:
        /*0054*/ 	.byte	0x04, 0x36
        /*0056*/ 	.short	(.L_17 - .L_16)
.L_16:
        /*0058*/ 	.word	0x00000008
.L_17:


//--------------------- .nv.callgraph             --------------------------
	.section	.nv.callgraph,"",@"SHT_CUDA_CALLGRAPH"
	.align	4
	.sectionentsize	8
	.align		4
        /*0000*/ 	.word	0x00000000
	.align		4
        /*0004*/ 	.word	0xffffffff
	.align		4
        /*0008*/ 	.word	0x00000000
	.align		4
        /*000c*/ 	.word	0xfffffffe
	.align		4
        /*0010*/ 	.word	0x00000000
	.align		4
        /*0014*/ 	.word	0xfffffffd
	.align		4
        /*0018*/ 	.word	0x00000000
	.align		4
        /*001c*/ 	.word	0xfffffffc


//--------------------- .text._Z7stencilPfS_      --------------------------
	.section	.text._Z7stencilPfS_,"ax",@progbits
	.align	128
        .global         _Z7stencilPfS_
        .type           _Z7stencilPfS_,@function
        .size           _Z7stencilPfS_,(.L_x_1 - _Z7stencilPfS_)
        .other          _Z7stencilPfS_,@"STO_CUDA_ENTRY STV_DEFAULT"
_Z7stencilPfS_:
.text._Z7stencilPfS_:
[----:B------:R-:W-:Y:S01]  /*0000*/  LDC R1, c[0x0][0x37c] ;  /* 0x0000df00ff017b82 */ /* 0x000fe20000000800 */
[----:B------:R-:W0:Y:S07]  /*0010*/  S2R R0, SR_TID.X ;  /* 0x0000000000007919 */ /* 0x000e2e0000002100 */
[----:B------:R-:W0:Y:S08]  /*0020*/  S2UR UR4, SR_CTAID.X ;  /* 0x00000000000479c3 */ /* 0x000e300000002500 */
[----:B------:R-:W0:Y:S02]  /*0030*/  LDC R9, c[0x0][0x360] ;  /* 0x0000d800ff097b82 */ /* 0x000e240000000800 */
[----:B0-----:R-:W-:-:S05]  /*0040*/  IMAD R9, R9, UR4, R0 ;  /* 0x0000000409097c24 */ /* 0x001fca000f8e0200 */
[----:B------:R-:W-:-:S04]  /*0050*/  IADD3 R3, PT, PT, R9, -0x1, RZ ;  /* 0xffffffff09037810 */ /* 0x000fc80007ffe0ff */
[----:B------:R-:W-:-:S13]  /*0060*/  ISETP.GT.U32.AND P0, PT, R3, 0x3fd, PT ;  /* 0x000003fd0300780c */ /* 0x000fda0003f04070 */
[----:B------:R-:W-:Y:S05]  /*0070*/  @P0 EXIT ;  /* 0x000000000000094d */ /* 0x000fea0003800000 */
[----:B------:R-:W0:Y:S01]  /*0080*/  LDC.64 R4, c[0x0][0x380] ;  /* 0x0000e000ff047b82 */ /* 0x000e220000000a00 */
[----:B------:R-:W1:Y:S07]  /*0090*/  LDCU.64 UR4, c[0x0][0x358] ;  /* 0x00006b00ff0477ac */ /* 0x000e6e0008000a00 */
[----:B------:R-:W2:Y:S01]  /*00a0*/  LDC.64 R6, c[0x0][0x388] ;  /* 0x0000e200ff067b82 */ /* 0x000ea20000000a00 */
[----:B0-----:R-:W-:-:S04]  /*00b0*/  IMAD.WIDE.U32 R2, R3, 0x4, R4 ;  /* 0x0000000403027825 */ /* 0x001fc800078e0004 */
[C---:B------:R-:W-:Y:S02]  /*00c0*/  IMAD.WIDE.U32 R4, R9.reuse, 0x4, R4 ;  /* 0x0000000409047825 */ /* 0x040fe400078e0004 */
[----:B-1----:R-:W3:Y:S04]  /*00d0*/  LDG.E R2, desc[UR4][R2.64] ;  /* 0x0000000402027981 */ /* 0x002ee8000c1e1900 */
[----:B------:R-:W4:Y:S04]  /*00e0*/  LDG.E R11, desc[UR4][R4.64] ;  /* 0x00000004040b7981 */ /* 0x000f28000c1e1900 */
[----:B------:R-:W5:Y:S01]  /*00f0*/  LDG.E R13, desc[UR4][R4.64+0x4] ;  /* 0x00000404040d7981 */ /* 0x000f62000c1e1900 */
[----:B--2---:R-:W-:-:S04]  /*0100*/  IMAD.WIDE.U32 R6, R9, 0x4, R6 ;  /* 0x0000000409067825 */ /* 0x004fc800078e0006 */
[----:B---3--:R-:W-:-:S04]  /*0110*/  FMUL R0, R2, 0.33329999446868896484 ;  /* 0x3eaaa64c02007820 */ /* 0x008fc80000400000 */
[----:B----4-:R-:W-:-:S04]  /*0120*/  FMUL R0, R0, R11 ;  /* 0x0000000b00007220 */ /* 0x010fc80000400000 */
[----:B-----5:R-:W-:-:S05]  /*0130*/  FMUL R13, R0, R13 ;  /* 0x0000000d000d7220 */ /* 0x020fca0000400000 */
[----:B------:R-:W-:Y:S01]  /*0140*/  STG.E desc[UR4][R6.64], R13 ;  /* 0x0000000d06007986 */ /* 0x000fe2000c101904 */
[----:B------:R-:W-:Y:S05]  /*0150*/  EXIT ;  /* 0x000000000000794d */ /* 0x000fea0003800000 */
.L_x_0:
[----:B------:R-:W-:-:S00]  /*0160*/  BRA `(.L_x_0) ;  /* 0xfffffffc00fc7947 */ /* 0x000fc0000383ffff */
[----:B------:R-:W-:-:S00]  /*0170*/  NOP ;  /* 0x0000000000007918 */ /* 0x000fc00000000000 */
        /* <DEDUP_REMOVED lines=8> */
.L_x_1:


//--------------------- .nv.shared.reserved.0     --------------------------
	.section	.nv.shared.reserved.0,"aw",@nobits
	.weak		__nv_reservedSMEM_offset_0_alias
	.size		__nv_reservedSMEM_offset_0_alias, 0, 64
	.other		__nv_reservedSMEM_offset_0_alias,@"STO_CUDA_RESERVED_SHARED STV_DEFAULT"
__nv_reservedSMEM_offset_0_alias:
	.zero		0
	.zero		64


//--------------------- .nv.constant0._Z7stencilPfS_ --------------------------
	.section	.nv.constant0._Z7stencilPfS_,"a",@progbits
	.sectionflags	@""
	.align	4
.nv.constant0._Z7stencilPfS_:
	.zero		912


//--------------------- SYMBOLS --------------------------

	.type		.nv.reservedSmem.offset0,@object
	.size		.nv.reservedSmem.offset0,0x4
